//
// Generated by NVIDIA NVVM Compiler
//
// Compiler Build ID: CL-36424714
// Cuda compilation tools, release 13.0, V13.0.88
// Based on NVVM 20.0.0
//

.version 9.0
.target sm_100
.address_size 64

	// .globl	_Z7sumVectPfS_S_i

.visible .entry _Z7sumVectPfS_S_i(
	.param .u64 .ptr .align 1 _Z7sumVectPfS_S_i_param_0,
	.param .u64 .ptr .align 1 _Z7sumVectPfS_S_i_param_1,
	.param .u64 .ptr .align 1 _Z7sumVectPfS_S_i_param_2,
	.param .u32 _Z7sumVectPfS_S_i_param_3
)
{
	.reg .pred 	%p<2>;
	.reg .b32 	%r<6>;
	.reg .b32 	%f<4>;
	.reg .b64 	%rd<11>;

	ld.param.u64 	%rd1, [_Z7sumVectPfS_S_i_param_0];
	ld.param.u64 	%rd2, [_Z7sumVectPfS_S_i_param_1];
	ld.param.u64 	%rd3, [_Z7sumVectPfS_S_i_param_2];
	ld.param.u32 	%r2, [_Z7sumVectPfS_S_i_param_3];
	mov.u32 	%r3, %ctaid.x;
	mov.u32 	%r4, %ntid.x;
	mov.u32 	%r5, %tid.x;
	mad.lo.s32 	%r1, %r3, %r4, %r5;
	setp.ge.s32 	%p1, %r1, %r2;
	@%p1 bra 	$L__BB0_2;
	cvta.to.global.u64 	%rd4, %rd1;
	cvta.to.global.u64 	%rd5, %rd2;
	cvta.to.global.u64 	%rd6, %rd3;
	mul.wide.s32 	%rd7, %r1, 4;
	add.s64 	%rd8, %rd4, %rd7;
	ld.global.f32 	%f1, [%rd8];
	add.s64 	%rd9, %rd5, %rd7;
	ld.global.f32 	%f2, [%rd9];
	add.f32 	%f3, %f1, %f2;
	add.s64 	%rd10, %rd6, %rd7;
	st.global.f32 	[%rd10], %f3;
$L__BB0_2:
	ret;

}


// ===== COMPILED SASS (sm_100) =====

	.target	sm_100

	.elftype	@"ET_EXEC"


//--------------------- .note.nv.tkinfo           --------------------------
	.section	.note.nv.tkinfo,"",@"SHT_NOTE"
	.sectionflags	@"SHF_NOTE_NV_TKINFO"
	.tkinfo
        /*0018*/ 	.word	0x00000002
        /*0030*/ 	.string	""
        /*0030*/ 	.string	"ptxas"
        /*0030*/ 	.string	"Cuda compilation tools, release 13.0, V13.0.88"
        /*0030*/ 	.string	"Build cuda_13.0.r13.0/compiler.36424714_0"
        /*0030*/ 	.string	"-arch sm_100 -m 64 "



//--------------------- .note.nv.cuinfo           --------------------------
	.section	.note.nv.cuinfo,"",@"SHT_NOTE"
	.sectionflags	@"SHF_NOTE_NV_CUINFO"
        /*0018*/ 	.short	0x0002
        /*001a*/ 	.short	0x0064
        /*001c*/ 	.short	0x0082
	.zero		2


//--------------------- .nv.info                  --------------------------
	.section	.nv.info,"",@"SHT_CUDA_INFO"
	.align	4


	//----- nvinfo : EIATTR_REGCOUNT
	.align		4
        /*0000*/ 	.byte	0x04, 0x2f
        /*0002*/ 	.short	(.L_1 - .L_0)
	.align		4
.L_0:
        /*0004*/ 	.word	index@(_Z7sumVectPfS_S_i)
        /*0008*/ 	.word	0x0000000c


	//----- nvinfo : EIATTR_FRAME_SIZE
	.align		4
.L_1:
        /*000c*/ 	.byte	0x04, 0x11
        /*000e*/ 	.short	(.L_3 - .L_2)
	.align		4
.L_2:
        /*0010*/ 	.word	index@(_Z7sumVectPfS_S_i)
        /*0014*/ 	.word	0x00000000


	//----- nvinfo : EIATTR_MIN_STACK_SIZE
	.align		4
.L_3:
        /*0018*/ 	.byte	0x04, 0x12
        /*001a*/ 	.short	(.L_5 - .L_4)
	.align		4
.L_4:
        /*001c*/ 	.word	index@(_Z7sumVectPfS_S_i)
        /*0020*/ 	.word	0x00000000
.L_5:


//--------------------- .nv.compat                --------------------------
	.section	.nv.compat,"",@"SHT_CUDA_COMPAT_INFO"
	.align	4
        /*0000*/ 	.byte	0x02, 0x09, 0x00, 0x00, 0x02, 0x02, 0x01, 0x00, 0x02, 0x05, 0x05, 0x00, 0x03, 0x07, 0x01, 0x01
        /*0010*/ 	.byte	0x02, 0x03, 0x00, 0x00, 0x02, 0x06, 0x01, 0x00, 0x04, 0x0b, 0x08, 0x00, 0x09, 0x00, 0x00, 0x00
        /*0020*/ 	.byte	0x00, 0x00, 0x00, 0x00


//--------------------- .nv.info._Z7sumVectPfS_S_i --------------------------
	.section	.nv.info._Z7sumVectPfS_S_i,"",@"SHT_CUDA_INFO"
	.sectionflags	@""
	.align	4


	//----- nvinfo : EIATTR_CUDA_API_VERSION
	.align		4
        /*0000*/ 	.byte	0x04, 0x37
        /*0002*/ 	.short	(.L_7 - .L_6)
.L_6:
        /*0004*/ 	.word	0x00000082


	//----- nvinfo : EIATTR_KPARAM_INFO
	.align		4
.L_7:
        /*0008*/ 	.byte	0x04, 0x17
        /*000a*/ 	.short	(.L_9 - .L_8)
.L_8:
        /*000c*/ 	.word	0x00000000
        /*0010*/ 	.short	0x0003
        /*0012*/ 	.short	0x0018
        /*0014*/ 	.byte	0x00, 0xf0, 0x11, 0x00


	//----- nvinfo : EIATTR_KPARAM_INFO
	.align		4
.L_9:
        /*0018*/ 	.byte	0x04, 0x17
        /*001a*/ 	.short	(.L_11 - .L_10)
.L_10:
        /*001c*/ 	.word	0x00000000
        /*0020*/ 	.short	0x0002
        /*0022*/ 	.short	0x0010
        /*0024*/ 	.byte	0x00, 0xf5, 0x21, 0x00


	//----- nvinfo : EIATTR_KPARAM_INFO
	.align		4
.L_11:
        /*0028*/ 	.byte	0x04, 0x17
        /*002a*/ 	.short	(.L_13 - .L_12)
.L_12:
        /*002c*/ 	.word	0x00000000
        /*0030*/ 	.short	0x0001
        /*0032*/ 	.short	0x0008
        /*0034*/ 	.byte	0x00, 0xf5, 0x21, 0x00


	//----- nvinfo : EIATTR_KPARAM_INFO
	.align		4
.L_13:
        /*0038*/ 	.byte	0x04, 0x17
        /*003a*/ 	.short	(.L_15 - .L_14)
.L_14:
        /*003c*/ 	.word	0x00000000
        /*0040*/ 	.short	0x0000
        /*0042*/ 	.short	0x0000
        /*0044*/ 	.byte	0x00, 0xf5, 0x21, 0x00


	//----- nvinfo : EIATTR_SPARSE_MMA_MASK
	.align		4
.L_15:
        /*0048*/ 	.byte	0x03, 0x50
        /*004a*/ 	.short	0x0000


	//----- nvinfo : EIATTR_MAXREG_COUNT
	.align		4
        /*004c*/ 	.byte	0x03, 0x1b
        /*004e*/ 	.short	0x00ff


	//----- nvinfo : EIATTR_MERCURY_ISA_VERSION
	.align		4
        /*0050*/ 	.byte	0x03, 0x5f
        /*0052*/ 	.short	0x0101


	//----- nvinfo : EIATTR_VRC_CTA_INIT_COUNT
	.align		4
        /*0054*/ 	.byte	0x02, 0x4a
	.zero		1
	.zero		1


	//----- nvinfo : EIATTR_EXIT_INSTR_OFFSETS
	.align		4
        /*0058*/ 	.byte	0x04, 0x1c
        /*005a*/ 	.short	(.L_17 - .L_16)


	//   ....[0]....
.L_16:
        /*005c*/ 	.word	0x00000070


	//   ....[1]....
        /*0060*/ 	.word	0x00000130


	//----- nvinfo : EIATTR_CBANK_PARAM_SIZE
	.align		4
.L_17:
        /*0064*/ 	.byte	0x03, 0x19
        /*0066*/ 	.short	0x001c


	//----- nvinfo : EIATTR_PARAM_CBANK
	.align		4
        /*0068*/ 	.byte	0x04, 0x0a
        /*006a*/ 	.short	(.L_19 - .L_18)
	.align		4
.L_18:
        /*006c*/ 	.word	index@(.nv.constant0._Z7sumVectPfS_S_i)
        /*0070*/ 	.short	0x0380
        /*0072*/ 	.short	0x001c


	//----- nvinfo : EIATTR_SW_WAR
	.align		4
.L_19:
        /*0074*/ 	.byte	0x04, 0x36
        /*0076*/ 	.short	(.L_21 - .L_20)
.L_20:
        /*0078*/ 	.word	0x00000008
.L_21:


//--------------------- .nv.callgraph             --------------------------
	.section	.nv.callgraph,"",@"SHT_CUDA_CALLGRAPH"
	.align	4
	.sectionentsize	8
	.align		4
        /*0000*/ 	.word	0x00000000
	.align		4
        /*0004*/ 	.word	0xffffffff
	.align		4
        /*0008*/ 	.word	0x00000000
	.align		4
        /*000c*/ 	.word	0xfffffffe
	.align		4
        /*0010*/ 	.word	0x00000000
	.align		4
        /*0014*/ 	.word	0xfffffffd
	.align		4
        /*0018*/ 	.word	0x00000000
	.align		4
        /*001c*/ 	.word	0xfffffffc


//--------------------- .text._Z7sumVectPfS_S_i   --------------------------
	.section	.text._Z7sumVectPfS_S_i,"ax",@progbits
	.align	128
        .global         _Z7sumVectPfS_S_i
        .type           _Z7sumVectPfS_S_i,@function
        .size           _Z7sumVectPfS_S_i,(.L_x_1 - _Z7sumVectPfS_S_i)
        .other          _Z7sumVectPfS_S_i,@"STO_CUDA_ENTRY STV_DEFAULT"
_Z7sumVectPfS_S_i:
.text._Z7sumVectPfS_S_i:
[----:B------:R-:W-:Y:S01]  /*0000*/  LDC R1, c[0x0][0x37c] ;  /* 0x0000df00ff017b82 */ /* 0x000fe20000000800 */
[----:B------:R-:W0:Y:S07]  /*0010*/  S2R R0, SR_TID.X ;  /* 0x0000000000007919 */ /* 0x000e2e0000002100 */
[----:B------:R-:W0:Y:S01]  /*0020*/  S2UR UR4, SR_CTAID.X ;  /* 0x00000000000479c3 */ /* 0x000e220000002500 */
[----:B------:R-:W1:Y:S07]  /*0030*/  LDCU UR5, c[0x0][0x398] ;  /* 0x00007300ff0577ac */ /* 0x000e6e0008000800 */
[----:B------:R-:W0:Y:S02]  /*0040*/  LDC R9, c[0x0][0x360] ;  /* 0x0000d800ff097b82 */ /* 0x000e240000000800 */
[----:B0-----:R-:W-:-:S05]  /*0050*/  IMAD R9, R9, UR4, R0 ;  /* 0x0000000409097c24 */ /* 0x001fca000f8e0200 */
[----:B-1----:R-:W-:-:S13]  /*0060*/  ISETP.GE.AND P0, PT, R9, UR5, PT ;  /* 0x0000000509007c0c */ /* 0x002fda000bf06270 */
[----:B------:R-:W-:Y:S05]  /*0070*/  @P0 EXIT ;  /* 0x000000000000094d */ /* 0x000fea0003800000 */
[----:B------:R-:W0:Y:S01]  /*0080*/  LDC.64 R2, c[0x0][0x380] ;  /* 0x0000e000ff027b82 */ /* 0x000e220000000a00 */
[----:B------:R-:W1:Y:S07]  /*0090*/  LDCU.64 UR4, c[0x0][0x358] ;  /* 0x00006b00ff0477ac */ /* 0x000e6e0008000a00 */
[----:B------:R-:W2:Y:S08]  /*00a0*/  LDC.64 R4, c[0x0][0x388] ;  /* 0x0000e200ff047b82 */ /* 0x000eb00000000a00 */
[----:B------:R-:W3:Y:S01]  /*00b0*/  LDC.64 R6, c[0x0][0x390] ;  /* 0x0000e400ff067b82 */ /* 0x000ee20000000a00 */
[----:B0-----:R-:W-:-:S06]  /*00c0*/  IMAD.WIDE R2, R9, 0x4, R2 ;  /* 0x0000000409027825 */ /* 0x001fcc00078e0202 */
[----:B-1----:R-:W4:Y:S01]  /*00d0*/  LDG.E R2, desc[UR4][R2.64] ;  /* 0x0000000402027981 */ /* 0x002f22000c1e1900 */
[----:B--2---:R-:W-:-:S06]  /*00e0*/  IMAD.WIDE R4, R9, 0x4, R4 ;  /* 0x0000000409047825 */ /* 0x004fcc00078e0204 */
[----:B------:R-:W4:Y:S01]  /*00f0*/  LDG.E R5, desc[UR4][R4.64] ;  /* 0x0000000404057981 */ /* 0x000f22000c1e1900 */
[----:B---3--:R-:W-:-:S04]  /*0100*/  IMAD.WIDE R6, R9, 0x4, R6 ;  /* 0x0000000409067825 */ /* 0x008fc800078e0206 */
[----:B----4-:R-:W-:-:S05]  /*0110*/  FADD R9, R2, R5 ;  /* 0x0000000502097221 */ /* 0x010fca0000000000 */
[----:B------:R-:W-:Y:S01]  /*0120*/  STG.E desc[UR4][R6.64], R9 ;  /* 0x0000000906007986 */ /* 0x000fe2000c101904 */
[----:B------:R-:W-:Y:S05]  /*0130*/  EXIT ;  /* 0x000000000000794d */ /* 0x000fea0003800000 */
.L_x_0:
[----:B------:R-:W-:-:S00]  /*0140*/  BRA `(.L_x_0) ;  /* 0xfffffffc00fc7947 */ /* 0x000fc0000383ffff */
[----:B------:R-:W-:-:S00]  /*0150*/  NOP ;  /* 0x0000000000007918 */ /* 0x000fc00000000000 */
        /* <DEDUP_REMOVED lines=10> */
.L_x_1:


//--------------------- .nv.shared.reserved.0     --------------------------
	.section	.nv.shared.reserved.0,"aw",@nobits
	.weak		__nv_reservedSMEM_offset_0_alias
	.size		__nv_reservedSMEM_offset_0_alias, 0, 64
	.other		__nv_reservedSMEM_offset_0_alias,@"STO_CUDA_RESERVED_SHARED STV_DEFAULT"
__nv_reservedSMEM_offset_0_alias:
	.zero		0
	.zero		64


//--------------------- .nv.constant0._Z7sumVectPfS_S_i --------------------------
	.section	.nv.constant0._Z7sumVectPfS_S_i,"a",@progbits
	.sectionflags	@""
	.align	4
.nv.constant0._Z7sumVectPfS_S_i:
	.zero		924


//--------------------- SYMBOLS --------------------------

	.type		.nv.reservedSmem.offset0,@object
	.size		.nv.reservedSmem.offset0,0x4
